//
// Generated by NVIDIA NVVM Compiler
//
// Compiler Build ID: CL-36424714
// Cuda compilation tools, release 13.0, V13.0.88
// Based on NVVM 20.0.0
//

.version 9.0
.target sm_100
.address_size 64

	// .globl	_Z26cuda_apply_accelerate_rulePiS_jj

.visible .entry _Z26cuda_apply_accelerate_rulePiS_jj(
	.param .u64 .ptr .align 1 _Z26cuda_apply_accelerate_rulePiS_jj_param_0,
	.param .u64 .ptr .align 1 _Z26cuda_apply_accelerate_rulePiS_jj_param_1,
	.param .u32 _Z26cuda_apply_accelerate_rulePiS_jj_param_2,
	.param .u32 _Z26cuda_apply_accelerate_rulePiS_jj_param_3
)
{
	.reg .pred 	%p<8>;
	.reg .b32 	%r<17>;
	.reg .b64 	%rd<11>;

	ld.param.u64 	%rd3, [_Z26cuda_apply_accelerate_rulePiS_jj_param_0];
	ld.param.u64 	%rd2, [_Z26cuda_apply_accelerate_rulePiS_jj_param_1];
	ld.param.u32 	%r8, [_Z26cuda_apply_accelerate_rulePiS_jj_param_2];
	ld.param.u32 	%r9, [_Z26cuda_apply_accelerate_rulePiS_jj_param_3];
	cvta.to.global.u64 	%rd1, %rd3;
	mov.u32 	%r10, %tid.x;
	mov.u32 	%r11, %ctaid.x;
	mov.u32 	%r12, %ntid.x;
	mad.lo.s32 	%r1, %r11, %r12, %r10;
	setp.ge.u32 	%p1, %r1, %r8;
	@%p1 bra 	$L__BB0_8;
	mul.wide.s32 	%rd4, %r1, 4;
	add.s64 	%rd5, %rd1, %rd4;
	ld.global.u32 	%r2, [%rd5];
	setp.lt.s32 	%p2, %r2, 0;
	setp.ge.u32 	%p3, %r2, %r9;
	or.pred  	%p4, %p2, %p3;
	@%p4 bra 	$L__BB0_8;
	mov.u32 	%r15, %r1;
$L__BB0_3:
	add.s32 	%r4, %r15, 1;
	setp.ge.u32 	%p5, %r4, %r8;
	mov.b32 	%r16, -1;
	@%p5 bra 	$L__BB0_6;
	mul.wide.u32 	%rd6, %r15, 4;
	add.s64 	%rd7, %rd1, %rd6;
	ld.global.u32 	%r14, [%rd7+4];
	setp.lt.s32 	%p6, %r14, 0;
	mov.u32 	%r15, %r4;
	@%p6 bra 	$L__BB0_3;
	sub.s32 	%r16, %r4, %r1;
$L__BB0_6:
	add.s32 	%r7, %r2, 1;
	setp.le.u32 	%p7, %r16, %r7;
	@%p7 bra 	$L__BB0_8;
	cvta.to.global.u64 	%rd8, %rd2;
	add.s64 	%rd10, %rd8, %rd4;
	st.global.u32 	[%rd10], %r7;
$L__BB0_8:
	ret;

}
	// .globl	_Z26cuda_apply_decelerate_rulePiS_j
.visible .entry _Z26cuda_apply_decelerate_rulePiS_j(
	.param .u64 .ptr .align 1 _Z26cuda_apply_decelerate_rulePiS_j_param_0,
	.param .u64 .ptr .align 1 _Z26cuda_apply_decelerate_rulePiS_j_param_1,
	.param .u32 _Z26cuda_apply_decelerate_rulePiS_j_param_2
)
{
	.reg .pred 	%p<6>;
	.reg .b32 	%r<16>;
	.reg .b64 	%rd<11>;

	ld.param.u64 	%rd3, [_Z26cuda_apply_decelerate_rulePiS_j_param_0];
	ld.param.u64 	%rd2, [_Z26cuda_apply_decelerate_rulePiS_j_param_1];
	ld.param.u32 	%r7, [_Z26cuda_apply_decelerate_rulePiS_j_param_2];
	cvta.to.global.u64 	%rd1, %rd3;
	mov.u32 	%r8, %tid.x;
	mov.u32 	%r9, %ctaid.x;
	mov.u32 	%r10, %ntid.x;
	mad.lo.s32 	%r1, %r9, %r10, %r8;
	setp.ge.u32 	%p1, %r1, %r7;
	@%p1 bra 	$L__BB1_8;
	mul.wide.s32 	%rd4, %r1, 4;
	add.s64 	%rd5, %rd1, %rd4;
	ld.global.u32 	%r2, [%rd5];
	setp.lt.s32 	%p2, %r2, 1;
	@%p2 bra 	$L__BB1_8;
	mov.u32 	%r14, %r1;
$L__BB1_3:
	add.s32 	%r4, %r14, 1;
	setp.ge.u32 	%p3, %r4, %r7;
	mov.b32 	%r15, -1;
	@%p3 bra 	$L__BB1_6;
	mul.wide.u32 	%rd6, %r14, 4;
	add.s64 	%rd7, %rd1, %rd6;
	ld.global.u32 	%r12, [%rd7+4];
	setp.lt.s32 	%p4, %r12, 0;
	mov.u32 	%r14, %r4;
	@%p4 bra 	$L__BB1_3;
	sub.s32 	%r15, %r4, %r1;
$L__BB1_6:
	setp.gt.u32 	%p5, %r15, %r2;
	@%p5 bra 	$L__BB1_8;
	add.s32 	%r13, %r15, -1;
	cvta.to.global.u64 	%rd8, %rd2;
	add.s64 	%rd10, %rd8, %rd4;
	st.global.u32 	[%rd10], %r13;
$L__BB1_8:
	ret;

}
	// .globl	_Z22cuda_apply_random_rulePiS_j
.visible .entry _Z22cuda_apply_random_rulePiS_j(
	.param .u64 .ptr .align 1 _Z22cuda_apply_random_rulePiS_j_param_0,
	.param .u64 .ptr .align 1 _Z22cuda_apply_random_rulePiS_j_param_1,
	.param .u32 _Z22cuda_apply_random_rulePiS_j_param_2
)
{


	ret;

}
	// .globl	_Z24cuda_apply_progress_rulePiS_j
.visible .entry _Z24cuda_apply_progress_rulePiS_j(
	.param .u64 .ptr .align 1 _Z24cuda_apply_progress_rulePiS_j_param_0,
	.param .u64 .ptr .align 1 _Z24cuda_apply_progress_rulePiS_j_param_1,
	.param .u32 _Z24cuda_apply_progress_rulePiS_j_param_2
)
{
	.reg .pred 	%p<4>;
	.reg .b32 	%r<8>;
	.reg .b64 	%rd<9>;

	ld.param.u64 	%rd1, [_Z24cuda_apply_progress_rulePiS_j_param_0];
	ld.param.u64 	%rd2, [_Z24cuda_apply_progress_rulePiS_j_param_1];
	ld.param.u32 	%r4, [_Z24cuda_apply_progress_rulePiS_j_param_2];
	mov.u32 	%r5, %tid.x;
	mov.u32 	%r6, %ctaid.x;
	mov.u32 	%r7, %ntid.x;
	mad.lo.s32 	%r1, %r6, %r7, %r5;
	setp.ge.u32 	%p1, %r1, %r4;
	@%p1 bra 	$L__BB3_4;
	cvta.to.global.u64 	%rd3, %rd1;
	mul.wide.s32 	%rd4, %r1, 4;
	add.s64 	%rd5, %rd3, %rd4;
	ld.global.u32 	%r2, [%rd5];
	setp.lt.s32 	%p2, %r2, 0;
	@%p2 bra 	$L__BB3_4;
	add.s32 	%r3, %r2, %r1;
	setp.ge.u32 	%p3, %r3, %r4;
	@%p3 bra 	$L__BB3_4;
	cvta.to.global.u64 	%rd6, %rd2;
	mul.wide.u32 	%rd7, %r3, 4;
	add.s64 	%rd8, %rd6, %rd7;
	st.global.u32 	[%rd8], %r2;
$L__BB3_4:
	ret;

}


// ===== COMPILED SASS (sm_100) =====

	.target	sm_100

	.elftype	@"ET_EXEC"


//--------------------- .note.nv.tkinfo           --------------------------
	.section	.note.nv.tkinfo,"",@"SHT_NOTE"
	.sectionflags	@"SHF_NOTE_NV_TKINFO"
	.tkinfo
        /*0018*/ 	.word	0x00000002
        /*0030*/ 	.string	""
        /*0030*/ 	.string	"ptxas"
        /*0030*/ 	.string	"Cuda compilation tools, release 13.0, V13.0.88"
        /*0030*/ 	.string	"Build cuda_13.0.r13.0/compiler.36424714_0"
        /*0030*/ 	.string	"-arch sm_100 -m 64 "



//--------------------- .note.nv.cuinfo           --------------------------
	.section	.note.nv.cuinfo,"",@"SHT_NOTE"
	.sectionflags	@"SHF_NOTE_NV_CUINFO"
        /*0018*/ 	.short	0x0002
        /*001a*/ 	.short	0x0064
        /*001c*/ 	.short	0x0082
	.zero		2


//--------------------- .nv.info                  --------------------------
	.section	.nv.info,"",@"SHT_CUDA_INFO"
	.align	4


	//----- nvinfo : EIATTR_REGCOUNT
	.align		4
        /*0000*/ 	.byte	0x04, 0x2f
        /*0002*/ 	.short	(.L_1 - .L_0)
	.align		4
.L_0:
        /*0004*/ 	.word	index@(_Z26cuda_apply_accelerate_rulePiS_jj)
        /*0008*/ 	.word	0x0000000c


	//----- nvinfo : EIATTR_FRAME_SIZE
	.align		4
.L_1:
        /*000c*/ 	.byte	0x04, 0x11
        /*000e*/ 	.short	(.L_3 - .L_2)
	.align		4
.L_2:
        /*0010*/ 	.word	index@(_Z26cuda_apply_accelerate_rulePiS_jj)
        /*0014*/ 	.word	0x00000000


	//----- nvinfo : EIATTR_REGCOUNT
	.align		4
.L_3:
        /*0018*/ 	.byte	0x04, 0x2f
        /*001a*/ 	.short	(.L_5 - .L_4)
	.align		4
.L_4:
        /*001c*/ 	.word	index@(_Z26cuda_apply_decelerate_rulePiS_j)
        /*0020*/ 	.word	0x0000000e


	//----- nvinfo : EIATTR_FRAME_SIZE
	.align		4
.L_5:
        /*0024*/ 	.byte	0x04, 0x11
        /*0026*/ 	.short	(.L_7 - .L_6)
	.align		4
.L_6:
        /*0028*/ 	.word	index@(_Z26cuda_apply_decelerate_rulePiS_j)
        /*002c*/ 	.word	0x00000000


	//----- nvinfo : EIATTR_REGCOUNT
	.align		4
.L_7:
        /*0030*/ 	.byte	0x04, 0x2f
        /*0032*/ 	.short	(.L_9 - .L_8)
	.align		4
.L_8:
        /*0034*/ 	.word	index@(_Z22cuda_apply_random_rulePiS_j)
        /*0038*/ 	.word	0x00000004


	//----- nvinfo : EIATTR_FRAME_SIZE
	.align		4
.L_9:
        /*003c*/ 	.byte	0x04, 0x11
        /*003e*/ 	.short	(.L_11 - .L_10)
	.align		4
.L_10:
        /*0040*/ 	.word	index@(_Z22cuda_apply_random_rulePiS_j)
        /*0044*/ 	.word	0x00000000


	//----- nvinfo : EIATTR_REGCOUNT
	.align		4
.L_11:
        /*0048*/ 	.byte	0x04, 0x2f
        /*004a*/ 	.short	(.L_13 - .L_12)
	.align		4
.L_12:
        /*004c*/ 	.word	index@(_Z24cuda_apply_progress_rulePiS_j)
        /*0050*/ 	.word	0x00000008


	//----- nvinfo : EIATTR_FRAME_SIZE
	.align		4
.L_13:
        /*0054*/ 	.byte	0x04, 0x11
        /*0056*/ 	.short	(.L_15 - .L_14)
	.align		4
.L_14:
        /*0058*/ 	.word	index@(_Z24cuda_apply_progress_rulePiS_j)
        /*005c*/ 	.word	0x00000000


	//----- nvinfo : EIATTR_MIN_STACK_SIZE
	.align		4
.L_15:
        /*0060*/ 	.byte	0x04, 0x12
        /*0062*/ 	.short	(.L_17 - .L_16)
	.align		4
.L_16:
        /*0064*/ 	.word	index@(_Z24cuda_apply_progress_rulePiS_j)
        /*0068*/ 	.word	0x00000000


	//----- nvinfo : EIATTR_MIN_STACK_SIZE
	.align		4
.L_17:
        /*006c*/ 	.byte	0x04, 0x12
        /*006e*/ 	.short	(.L_19 - .L_18)
	.align		4
.L_18:
        /*0070*/ 	.word	index@(_Z22cuda_apply_random_rulePiS_j)
        /*0074*/ 	.word	0x00000000


	//----- nvinfo : EIATTR_MIN_STACK_SIZE
	.align		4
.L_19:
        /*0078*/ 	.byte	0x04, 0x12
        /*007a*/ 	.short	(.L_21 - .L_20)
	.align		4
.L_20:
        /*007c*/ 	.word	index@(_Z26cuda_apply_decelerate_rulePiS_j)
        /*0080*/ 	.word	0x00000000


	//----- nvinfo : EIATTR_MIN_STACK_SIZE
	.align		4
.L_21:
        /*0084*/ 	.byte	0x04, 0x12
        /*0086*/ 	.short	(.L_23 - .L_22)
	.align		4
.L_22:
        /*0088*/ 	.word	index@(_Z26cuda_apply_accelerate_rulePiS_jj)
        /*008c*/ 	.word	0x00000000
.L_23:


//--------------------- .nv.compat                --------------------------
	.section	.nv.compat,"",@"SHT_CUDA_COMPAT_INFO"
	.align	4
        /*0000*/ 	.byte	0x02, 0x09, 0x00, 0x00, 0x02, 0x02, 0x01, 0x00, 0x02, 0x05, 0x05, 0x00, 0x03, 0x07, 0x01, 0x01
        /*0010*/ 	.byte	0x02, 0x03, 0x00, 0x00, 0x02, 0x06, 0x01, 0x00, 0x04, 0x0b, 0x08, 0x00, 0x09, 0x00, 0x00, 0x00
        /*0020*/ 	.byte	0x00, 0x00, 0x00, 0x00


//--------------------- .nv.info._Z24cuda_apply_progress_rulePiS_j --------------------------
	.section	.nv.info._Z24cuda_apply_progress_rulePiS_j,"",@"SHT_CUDA_INFO"
	.sectionflags	@""
	.align	4


	//----- nvinfo : EIATTR_CUDA_API_VERSION
	.align		4
        /*0000*/ 	.byte	0x04, 0x37
        /*0002*/ 	.short	(.L_25 - .L_24)
.L_24:
        /*0004*/ 	.word	0x00000082


	//----- nvinfo : EIATTR_KPARAM_INFO
	.align		4
.L_25:
        /*0008*/ 	.byte	0x04, 0x17
        /*000a*/ 	.short	(.L_27 - .L_26)
.L_26:
        /*000c*/ 	.word	0x00000000
        /*0010*/ 	.short	0x0002
        /*0012*/ 	.short	0x0010
        /*0014*/ 	.byte	0x00, 0xf0, 0x11, 0x00


	//----- nvinfo : EIATTR_KPARAM_INFO
	.align		4
.L_27:
        /*0018*/ 	.byte	0x04, 0x17
        /*001a*/ 	.short	(.L_29 - .L_28)
.L_28:
        /*001c*/ 	.word	0x00000000
        /*0020*/ 	.short	0x0001
        /*0022*/ 	.short	0x0008
        /*0024*/ 	.byte	0x00, 0xf5, 0x21, 0x00


	//----- nvinfo : EIATTR_KPARAM_INFO
	.align		4
.L_29:
        /*0028*/ 	.byte	0x04, 0x17
        /*002a*/ 	.short	(.L_31 - .L_30)
.L_30:
        /*002c*/ 	.word	0x00000000
        /*0030*/ 	.short	0x0000
        /*0032*/ 	.short	0x0000
        /*0034*/ 	.byte	0x00, 0xf5, 0x21, 0x00


	//----- nvinfo : EIATTR_SPARSE_MMA_MASK
	.align		4
.L_31:
        /*0038*/ 	.byte	0x03, 0x50
        /*003a*/ 	.short	0x0000


	//----- nvinfo : EIATTR_MAXREG_COUNT
	.align		4
        /*003c*/ 	.byte	0x03, 0x1b
        /*003e*/ 	.short	0x00ff


	//----- nvinfo : EIATTR_MERCURY_ISA_VERSION
	.align		4
        /*0040*/ 	.byte	0x03, 0x5f
        /*0042*/ 	.short	0x0101


	//----- nvinfo : EIATTR_VRC_CTA_INIT_COUNT
	.align		4
        /*0044*/ 	.byte	0x02, 0x4a
	.zero		1
	.zero		1


	//----- nvinfo : EIATTR_EXIT_INSTR_OFFSETS
	.align		4
        /*0048*/ 	.byte	0x04, 0x1c
        /*004a*/ 	.short	(.L_33 - .L_32)


	//   ....[0]....
.L_32:
        /*004c*/ 	.word	0x00000070


	//   ....[1]....
        /*0050*/ 	.word	0x000000d0


	//   ....[2]....
        /*0054*/ 	.word	0x00000100


	//   ....[3]....
        /*0058*/ 	.word	0x00000140


	//----- nvinfo : EIATTR_CBANK_PARAM_SIZE
	.align		4
.L_33:
        /*005c*/ 	.byte	0x03, 0x19
        /*005e*/ 	.short	0x0014


	//----- nvinfo : EIATTR_PARAM_CBANK
	.align		4
        /*0060*/ 	.byte	0x04, 0x0a
        /*0062*/ 	.short	(.L_35 - .L_34)
	.align		4
.L_34:
        /*0064*/ 	.word	index@(.nv.constant0._Z24cuda_apply_progress_rulePiS_j)
        /*0068*/ 	.short	0x0380
        /*006a*/ 	.short	0x0014


	//----- nvinfo : EIATTR_SW_WAR
	.align		4
.L_35:
        /*006c*/ 	.byte	0x04, 0x36
        /*006e*/ 	.short	(.L_37 - .L_36)
.L_36:
        /*0070*/ 	.word	0x00000008
.L_37:


//--------------------- .nv.info._Z22cuda_apply_random_rulePiS_j --------------------------
	.section	.nv.info._Z22cuda_apply_random_rulePiS_j,"",@"SHT_CUDA_INFO"
	.sectionflags	@""
	.align	4


	//----- nvinfo : EIATTR_CUDA_API_VERSION
	.align		4
        /*0000*/ 	.byte	0x04, 0x37
        /*0002*/ 	.short	(.L_39 - .L_38)
.L_38:
        /*0004*/ 	.word	0x00000082


	//----- nvinfo : EIATTR_KPARAM_INFO
	.align		4
.L_39:
        /*0008*/ 	.byte	0x04, 0x17
        /*000a*/ 	.short	(.L_41 - .L_40)
.L_40:
        /*000c*/ 	.word	0x00000000
        /*0010*/ 	.short	0x0002
        /*0012*/ 	.short	0x0010
        /*0014*/ 	.byte	0x00, 0xf0, 0x11, 0x00


	//----- nvinfo : EIATTR_KPARAM_INFO
	.align		4
.L_41:
        /*0018*/ 	.byte	0x04, 0x17
        /*001a*/ 	.short	(.L_43 - .L_42)
.L_42:
        /*001c*/ 	.word	0x00000000
        /*0020*/ 	.short	0x0001
        /*0022*/ 	.short	0x0008
        /*0024*/ 	.byte	0x00, 0xf5, 0x21, 0x00


	//----- nvinfo : EIATTR_KPARAM_INFO
	.align		4
.L_43:
        /*0028*/ 	.byte	0x04, 0x17
        /*002a*/ 	.short	(.L_45 - .L_44)
.L_44:
        /*002c*/ 	.word	0x00000000
        /*0030*/ 	.short	0x0000
        /*0032*/ 	.short	0x0000
        /*0034*/ 	.byte	0x00, 0xf5, 0x21, 0x00


	//----- nvinfo : EIATTR_SPARSE_MMA_MASK
	.align		4
.L_45:
        /*0038*/ 	.byte	0x03, 0x50
        /*003a*/ 	.short	0x0000


	//----- nvinfo : EIATTR_MAXREG_COUNT
	.align		4
        /*003c*/ 	.byte	0x03, 0x1b
        /*003e*/ 	.short	0x00ff


	//----- nvinfo : EIATTR_MERCURY_ISA_VERSION
	.align		4
        /*0040*/ 	.byte	0x03, 0x5f
        /*0042*/ 	.short	0x0101


	//----- nvinfo : EIATTR_VRC_CTA_INIT_COUNT
	.align		4
        /*0044*/ 	.byte	0x02, 0x4a
	.zero		1
	.zero		1


	//----- nvinfo : EIATTR_EXIT_INSTR_OFFSETS
	.align		4
        /*0048*/ 	.byte	0x04, 0x1c
        /*004a*/ 	.short	(.L_47 - .L_46)


	//   ....[0]....
.L_46:
        /*004c*/ 	.word	0x00000010


	//----- nvinfo : EIATTR_CBANK_PARAM_SIZE
	.align		4
.L_47:
        /*0050*/ 	.byte	0x03, 0x19
        /*0052*/ 	.short	0x0014


	//----- nvinfo : EIATTR_PARAM_CBANK
	.align		4
        /*0054*/ 	.byte	0x04, 0x0a
        /*0056*/ 	.short	(.L_49 - .L_48)
	.align		4
.L_48:
        /*0058*/ 	.word	index@(.nv.constant0._Z22cuda_apply_random_rulePiS_j)
        /*005c*/ 	.short	0x0380
        /*005e*/ 	.short	0x0014


	//----- nvinfo : EIATTR_SW_WAR
	.align		4
.L_49:
        /*0060*/ 	.byte	0x04, 0x36
        /*0062*/ 	.short	(.L_51 - .L_50)
.L_50:
        /*0064*/ 	.word	0x00000008
.L_51:


//--------------------- .nv.info._Z26cuda_apply_decelerate_rulePiS_j --------------------------
	.section	.nv.info._Z26cuda_apply_decelerate_rulePiS_j,"",@"SHT_CUDA_INFO"
	.sectionflags	@""
	.align	4


	//----- nvinfo : EIATTR_CUDA_API_VERSION
	.align		4
        /*0000*/ 	.byte	0x04, 0x37
        /*0002*/ 	.short	(.L_53 - .L_52)
.L_52:
        /*0004*/ 	.word	0x00000082


	//----- nvinfo : EIATTR_KPARAM_INFO
	.align		4
.L_53:
        /*0008*/ 	.byte	0x04, 0x17
        /*000a*/ 	.short	(.L_55 - .L_54)
.L_54:
        /*000c*/ 	.word	0x00000000
        /*0010*/ 	.short	0x0002
        /*0012*/ 	.short	0x0010
        /*0014*/ 	.byte	0x00, 0xf0, 0x11, 0x00


	//----- nvinfo : EIATTR_KPARAM_INFO
	.align		4
.L_55:
        /*0018*/ 	.byte	0x04, 0x17
        /*001a*/ 	.short	(.L_57 - .L_56)
.L_56:
        /*001c*/ 	.word	0x00000000
        /*0020*/ 	.short	0x0001
        /*0022*/ 	.short	0x0008
        /*0024*/ 	.byte	0x00, 0xf5, 0x21, 0x00


	//----- nvinfo : EIATTR_KPARAM_INFO
	.align		4
.L_57:
        /*0028*/ 	.byte	0x04, 0x17
        /*002a*/ 	.short	(.L_59 - .L_58)
.L_58:
        /*002c*/ 	.word	0x00000000
        /*0030*/ 	.short	0x0000
        /*0032*/ 	.short	0x0000
        /*0034*/ 	.byte	0x00, 0xf5, 0x21, 0x00


	//----- nvinfo : EIATTR_SPARSE_MMA_MASK
	.align		4
.L_59:
        /*0038*/ 	.byte	0x03, 0x50
        /*003a*/ 	.short	0x0000


	//----- nvinfo : EIATTR_MAXREG_COUNT
	.align		4
        /*003c*/ 	.byte	0x03, 0x1b
        /*003e*/ 	.short	0x00ff


	//----- nvinfo : EIATTR_MERCURY_ISA_VERSION
	.align		4
        /*0040*/ 	.byte	0x03, 0x5f
        /*0042*/ 	.short	0x0101


	//----- nvinfo : EIATTR_VRC_CTA_INIT_COUNT
	.align		4
        /*0044*/ 	.byte	0x02, 0x4a
	.zero		1
	.zero		1


	//----- nvinfo : EIATTR_EXIT_INSTR_OFFSETS
	.align		4
        /*0048*/ 	.byte	0x04, 0x1c
        /*004a*/ 	.short	(.L_61 - .L_60)


	//   ....[0]....
.L_60:
        /*004c*/ 	.word	0x00000070


	//   ....[1]....
        /*0050*/ 	.word	0x000000d0


	//   ....[2]....
        /*0054*/ 	.word	0x000001e0


	//   ....[3]....
        /*0058*/ 	.word	0x00000230


	//----- nvinfo : EIATTR_CRS_STACK_SIZE
	.align		4
.L_61:
        /*005c*/ 	.byte	0x04, 0x1e
        /*005e*/ 	.short	(.L_63 - .L_62)
.L_62:
        /*0060*/ 	.word	0x00000000


	//----- nvinfo : EIATTR_CBANK_PARAM_SIZE
	.align		4
.L_63:
        /*0064*/ 	.byte	0x03, 0x19
        /*0066*/ 	.short	0x0014


	//----- nvinfo : EIATTR_PARAM_CBANK
	.align		4
        /*0068*/ 	.byte	0x04, 0x0a
        /*006a*/ 	.short	(.L_65 - .L_64)
	.align		4
.L_64:
        /*006c*/ 	.word	index@(.nv.constant0._Z26cuda_apply_decelerate_rulePiS_j)
        /*0070*/ 	.short	0x0380
        /*0072*/ 	.short	0x0014


	//----- nvinfo : EIATTR_SW_WAR
	.align		4
.L_65:
        /*0074*/ 	.byte	0x04, 0x36
        /*0076*/ 	.short	(.L_67 - .L_66)
.L_66:
        /*0078*/ 	.word	0x00000008
.L_67:


//--------------------- .nv.info._Z26cuda_apply_accelerate_rulePiS_jj --------------------------
	.section	.nv.info._Z26cuda_apply_accelerate_rulePiS_jj,"",@"SHT_CUDA_INFO"
	.sectionflags	@""
	.align	4


	//----- nvinfo : EIATTR_CUDA_API_VERSION
	.align		4
        /*0000*/ 	.byte	0x04, 0x37
        /*0002*/ 	.short	(.L_69 - .L_68)
.L_68:
        /*0004*/ 	.word	0x00000082


	//----- nvinfo : EIATTR_KPARAM_INFO
	.align		4
.L_69:
        /*0008*/ 	.byte	0x04, 0x17
        /*000a*/ 	.short	(.L_71 - .L_70)
.L_70:
        /*000c*/ 	.word	0x00000000
        /*0010*/ 	.short	0x0003
        /*0012*/ 	.short	0x0014
        /*0014*/ 	.byte	0x00, 0xf0, 0x11, 0x00


	//----- nvinfo : EIATTR_KPARAM_INFO
	.align		4
.L_71:
        /*0018*/ 	.byte	0x04, 0x17
        /*001a*/ 	.short	(.L_73 - .L_72)
.L_72:
        /*001c*/ 	.word	0x00000000
        /*0020*/ 	.short	0x0002
        /*0022*/ 	.short	0x0010
        /*0024*/ 	.byte	0x00, 0xf0, 0x11, 0x00


	//----- nvinfo : EIATTR_KPARAM_INFO
	.align		4
.L_73:
        /*0028*/ 	.byte	0x04, 0x17
        /*002a*/ 	.short	(.L_75 - .L_74)
.L_74:
        /*002c*/ 	.word	0x00000000
        /*0030*/ 	.short	0x0001
        /*0032*/ 	.short	0x0008
        /*0034*/ 	.byte	0x00, 0xf5, 0x21, 0x00


	//----- nvinfo : EIATTR_KPARAM_INFO
	.align		4
.L_75:
        /*0038*/ 	.byte	0x04, 0x17
        /*003a*/ 	.short	(.L_77 - .L_76)
.L_76:
        /*003c*/ 	.word	0x00000000
        /*0040*/ 	.short	0x0000
        /*0042*/ 	.short	0x0000
        /*0044*/ 	.byte	0x00, 0xf5, 0x21, 0x00


	//----- nvinfo : EIATTR_SPARSE_MMA_MASK
	.align		4
.L_77:
        /*0048*/ 	.byte	0x03, 0x50
        /*004a*/ 	.short	0x0000


	//----- nvinfo : EIATTR_MAXREG_COUNT
	.align		4
        /*004c*/ 	.byte	0x03, 0x1b
        /*004e*/ 	.short	0x00ff


	//----- nvinfo : EIATTR_MERCURY_ISA_VERSION
	.align		4
        /*0050*/ 	.byte	0x03, 0x5f
        /*0052*/ 	.short	0x0101


	//----- nvinfo : EIATTR_VRC_CTA_INIT_COUNT
	.align		4
        /*0054*/ 	.byte	0x02, 0x4a
	.zero		1
	.zero		1


	//----- nvinfo : EIATTR_EXIT_INSTR_OFFSETS
	.align		4
        /*0058*/ 	.byte	0x04, 0x1c
        /*005a*/ 	.short	(.L_79 - .L_78)


	//   ....[0]....
.L_78:
        /*005c*/ 	.word	0x00000070


	//   ....[1]....
        /*0060*/ 	.word	0x000000f0


	//   ....[2]....
        /*0064*/ 	.word	0x00000210


	//   ....[3]....
        /*0068*/ 	.word	0x00000250


	//----- nvinfo : EIATTR_CRS_STACK_SIZE
	.align		4
.L_79:
        /*006c*/ 	.byte	0x04, 0x1e
        /*006e*/ 	.short	(.L_81 - .L_80)
.L_80:
        /*0070*/ 	.word	0x00000000


	//----- nvinfo : EIATTR_CBANK_PARAM_SIZE
	.align		4
.L_81:
        /*0074*/ 	.byte	0x03, 0x19
        /*0076*/ 	.short	0x0018


	//----- nvinfo : EIATTR_PARAM_CBANK
	.align		4
        /*0078*/ 	.byte	0x04, 0x0a
        /*007a*/ 	.short	(.L_83 - .L_82)
	.align		4
.L_82:
        /*007c*/ 	.word	index@(.nv.constant0._Z26cuda_apply_accelerate_rulePiS_jj)
        /*0080*/ 	.short	0x0380
        /*0082*/ 	.short	0x0018


	//----- nvinfo : EIATTR_SW_WAR
	.align		4
.L_83:
        /*0084*/ 	.byte	0x04, 0x36
        /*0086*/ 	.short	(.L_85 - .L_84)
.L_84:
        /*0088*/ 	.word	0x00000008
.L_85:


//--------------------- .nv.callgraph             --------------------------
	.section	.nv.callgraph,"",@"SHT_CUDA_CALLGRAPH"
	.align	4
	.sectionentsize	8
	.align		4
        /*0000*/ 	.word	0x00000000
	.align		4
        /*0004*/ 	.word	0xffffffff
	.align		4
        /*0008*/ 	.word	0x00000000
	.align		4
        /*000c*/ 	.word	0xfffffffe
	.align		4
        /*0010*/ 	.word	0x00000000
	.align		4
        /*0014*/ 	.word	0xfffffffd
	.align		4
        /*0018*/ 	.word	0x00000000
	.align		4
        /*001c*/ 	.word	0xfffffffc


//--------------------- .text._Z24cuda_apply_progress_rulePiS_j --------------------------
	.section	.text._Z24cuda_apply_progress_rulePiS_j,"ax",@progbits
	.align	128
        .global         _Z24cuda_apply_progress_rulePiS_j
        .type           _Z24cuda_apply_progress_rulePiS_j,@function
        .size           _Z24cuda_apply_progress_rulePiS_j,(.L_x_10 - _Z24cuda_apply_progress_rulePiS_j)
        .other          _Z24cuda_apply_progress_rulePiS_j,@"STO_CUDA_ENTRY STV_DEFAULT"
_Z24cuda_apply_progress_rulePiS_j:
.text._Z24cuda_apply_progress_rulePiS_j:
[----:B------:R-:W-:Y:S01]  /*0000*/  LDC R1, c[0x0][0x37c] ;  /* 0x0000df00ff017b82 */ /* 0x000fe20000000800 */
[----:B------:R-:W0:Y:S07]  /*0010*/  S2R R5, SR_TID.X ;  /* 0x0000000000057919 */ /* 0x000e2e0000002100 */
[----:B------:R-:W0:Y:S01]  /*0020*/  S2UR UR4, SR_CTAID.X ;  /* 0x00000000000479c3 */ /* 0x000e220000002500 */
[----:B------:R-:W1:Y:S07]  /*0030*/  LDCU UR6, c[0x0][0x390] ;  /* 0x00007200ff0677ac */ /* 0x000e6e0008000800 */
[----:B------:R-:W0:Y:S02]  /*0040*/  LDC R0, c[0x0][0x360] ;  /* 0x0000d800ff007b82 */ /* 0x000e240000000800 */
[----:B0-----:R-:W-:-:S05]  /*0050*/  IMAD R5, R0, UR4, R5 ;  /* 0x0000000400057c24 */ /* 0x001fca000f8e0205 */
[----:B-1----:R-:W-:-:S13]  /*0060*/  ISETP.GE.U32.AND P0, PT, R5, UR6, PT ;  /* 0x0000000605007c0c */ /* 0x002fda000bf06070 */
[----:B------:R-:W-:Y:S05]  /*0070*/  @P0 EXIT ;  /* 0x000000000000094d */ /* 0x000fea0003800000 */
[----:B------:R-:W0:Y:S01]  /*0080*/  LDC.64 R2, c[0x0][0x380] ;  /* 0x0000e000ff027b82 */ /* 0x000e220000000a00 */
[----:B------:R-:W1:Y:S01]  /*0090*/  LDCU.64 UR4, c[0x0][0x358] ;  /* 0x00006b00ff0477ac */ /* 0x000e620008000a00 */
[----:B0-----:R-:W-:-:S05]  /*00a0*/  IMAD.WIDE R2, R5, 0x4, R2 ;  /* 0x0000000405027825 */ /* 0x001fca00078e0202 */
[----:B-1----:R-:W2:Y:S02]  /*00b0*/  LDG.E R0, desc[UR4][R2.64] ;  /* 0x0000000402007981 */ /* 0x002ea4000c1e1900 */
[----:B--2---:R-:W-:-:S13]  /*00c0*/  ISETP.GE.AND P0, PT, R0, RZ, PT ;  /* 0x000000ff0000720c */ /* 0x004fda0003f06270 */
[----:B------:R-:W-:Y:S05]  /*00d0*/  @!P0 EXIT ;  /* 0x000000000000894d */ /* 0x000fea0003800000 */
[----:B------:R-:W-:-:S04]  /*00e0*/  IADD3 R5, PT, PT, R5, R0, RZ ;  /* 0x0000000005057210 */ /* 0x000fc80007ffe0ff */
[----:B------:R-:W-:-:S13]  /*00f0*/  ISETP.GE.U32.AND P0, PT, R5, UR6, PT ;  /* 0x0000000605007c0c */ /* 0x000fda000bf06070 */
[----:B------:R-:W-:Y:S05]  /*0100*/  @P0 EXIT ;  /* 0x000000000000094d */ /* 0x000fea0003800000 */
[----:B------:R-:W0:Y:S02]  /*0110*/  LDC.64 R2, c[0x0][0x388] ;  /* 0x0000e200ff027b82 */ /* 0x000e240000000a00 */
[----:B0-----:R-:W-:-:S05]  /*0120*/  IMAD.WIDE.U32 R2, R5, 0x4, R2 ;  /* 0x0000000405027825 */ /* 0x001fca00078e0002 */
[----:B------:R-:W-:Y:S01]  /*0130*/  STG.E desc[UR4][R2.64], R0 ;  /* 0x0000000002007986 */ /* 0x000fe2000c101904 */
[----:B------:R-:W-:Y:S05]  /*0140*/  EXIT ;  /* 0x000000000000794d */ /* 0x000fea0003800000 */
.L_x_0:
[----:B------:R-:W-:-:S00]  /*0150*/  BRA `(.L_x_0) ;  /* 0xfffffffc00fc7947 */ /* 0x000fc0000383ffff */
[----:B------:R-:W-:-:S00]  /*0160*/  NOP ;  /* 0x0000000000007918 */ /* 0x000fc00000000000 */
        /* <DEDUP_REMOVED lines=9> */
.L_x_10:


//--------------------- .text._Z22cuda_apply_random_rulePiS_j --------------------------
	.section	.text._Z22cuda_apply_random_rulePiS_j,"ax",@progbits
	.align	128
        .global         _Z22cuda_apply_random_rulePiS_j
        .type           _Z22cuda_apply_random_rulePiS_j,@function
        .size           _Z22cuda_apply_random_rulePiS_j,(.L_x_11 - _Z22cuda_apply_random_rulePiS_j)
        .other          _Z22cuda_apply_random_rulePiS_j,@"STO_CUDA_ENTRY STV_DEFAULT"
_Z22cuda_apply_random_rulePiS_j:
.text._Z22cuda_apply_random_rulePiS_j:
[----:B------:R-:W-:Y:S01]  /*0000*/  LDC R1, c[0x0][0x37c] ;  /* 0x0000df00ff017b82 */ /* 0x000fe20000000800 */
[----:B------:R-:W-:Y:S05]  /*0010*/  EXIT ;  /* 0x000000000000794d */ /* 0x000fea0003800000 */
.L_x_1:
        /* <DEDUP_REMOVED lines=14> */
.L_x_11:


//--------------------- .text._Z26cuda_apply_decelerate_rulePiS_j --------------------------
	.section	.text._Z26cuda_apply_decelerate_rulePiS_j,"ax",@progbits
	.align	128
        .global         _Z26cuda_apply_decelerate_rulePiS_j
        .type           _Z26cuda_apply_decelerate_rulePiS_j,@function
        .size           _Z26cuda_apply_decelerate_rulePiS_j,(.L_x_12 - _Z26cuda_apply_decelerate_rulePiS_j)
        .other          _Z26cuda_apply_decelerate_rulePiS_j,@"STO_CUDA_ENTRY STV_DEFAULT"
_Z26cuda_apply_decelerate_rulePiS_j:
.text._Z26cuda_apply_decelerate_rulePiS_j:
        /* <DEDUP_REMOVED lines=12> */
[----:B--2---:R-:W-:-:S13]  /*00c0*/  ISETP.GE.AND P0, PT, R0, 0x1, PT ;  /* 0x000000010000780c */ /* 0x004fda0003f06270 */
[----:B------:R-:W-:Y:S05]  /*00d0*/  @!P0 EXIT ;  /* 0x000000000000894d */ /* 0x000fea0003800000 */
[----:B------:R-:W0:Y:S01]  /*00e0*/  LDC.64 R4, c[0x0][0x380] ;  /* 0x0000e000ff047b82 */ /* 0x000e220000000a00 */
[----:B------:R-:W-:Y:S01]  /*00f0*/  BSSY.RECONVERGENT B0, `(.L_x_2) ;  /* 0x000000d000007945 */ /* 0x000fe20003800200 */
[----:B------:R-:W-:Y:S01]  /*0100*/  IMAD.MOV.U32 R9, RZ, RZ, R7 ;  /* 0x000000ffff097224 */ /* 0x000fe200078e0007 */
[----:B------:R-:W1:Y:S06]  /*0110*/  LDCU UR6, c[0x0][0x390] ;  /* 0x00007200ff0677ac */ /* 0x000e6c0008000800 */
.L_x_4:
[----:B------:R-:W-:Y:S01]  /*0120*/  VIADD R6, R9, 0x1 ;  /* 0x0000000109067836 */ /* 0x000fe20000000000 */
[----:B------:R-:W-:-:S04]  /*0130*/  MOV R11, 0xffffffff ;  /* 0xffffffff000b7802 */ /* 0x000fc80000000f00 */
[----:B-1----:R-:W-:-:S13]  /*0140*/  ISETP.GE.U32.AND P0, PT, R6, UR6, PT ;  /* 0x0000000606007c0c */ /* 0x002fda000bf06070 */
[----:B------:R-:W-:Y:S05]  /*0150*/  @P0 BRA `(.L_x_3) ;  /* 0x0000000000180947 */ /* 0x000fea0003800000 */
[----:B0-----:R-:W-:-:S06]  /*0160*/  IMAD.WIDE.U32 R2, R9, 0x4, R4 ;  /* 0x0000000409027825 */ /* 0x001fcc00078e0004 */
[----:B------:R-:W2:Y:S01]  /*0170*/  LDG.E R2, desc[UR4][R2.64+0x4] ;  /* 0x0000040402027981 */ /* 0x000ea2000c1e1900 */
[----:B------:R-:W-:Y:S01]  /*0180*/  IMAD.MOV.U32 R9, RZ, RZ, R6 ;  /* 0x000000ffff097224 */ /* 0x000fe200078e0006 */
[----:B--2---:R-:W-:-:S13]  /*0190*/  ISETP.GE.AND P0, PT, R2, RZ, PT ;  /* 0x000000ff0200720c */ /* 0x004fda0003f06270 */
[----:B------:R-:W-:Y:S05]  /*01a0*/  @!P0 BRA `(.L_x_4) ;  /* 0xfffffffc00dc8947 */ /* 0x000fea000383ffff */
[----:B------:R-:W-:-:S07]  /*01b0*/  IADD3 R11, PT, PT, -R7, R6, RZ ;  /* 0x00000006070b7210 */ /* 0x000fce0007ffe1ff */
.L_x_3:
[----:B------:R-:W-:Y:S05]  /*01c0*/  BSYNC.RECONVERGENT B0 ;  /* 0x0000000000007941 */ /* 0x000fea0003800200 */
.L_x_2:
[----:B------:R-:W-:-:S13]  /*01d0*/  ISETP.GT.U32.AND P0, PT, R11, R0, PT ;  /* 0x000000000b00720c */ /* 0x000fda0003f04070 */
[----:B------:R-:W-:Y:S05]  /*01e0*/  @P0 EXIT ;  /* 0x000000000000094d */ /* 0x000fea0003800000 */
[----:B------:R-:W1:Y:S01]  /*01f0*/  LDC.64 R2, c[0x0][0x388] ;  /* 0x0000e200ff027b82 */ /* 0x000e620000000a00 */
[----:B------:R-:W-:Y:S01]  /*0200*/  IADD3 R11, PT, PT, R11, -0x1, RZ ;  /* 0xffffffff0b0b7810 */ /* 0x000fe20007ffe0ff */
[----:B-1----:R-:W-:-:S05]  /*0210*/  IMAD.WIDE R2, R7, 0x4, R2 ;  /* 0x0000000407027825 */ /* 0x002fca00078e0202 */
[----:B------:R-:W-:Y:S01]  /*0220*/  STG.E desc[UR4][R2.64], R11 ;  /* 0x0000000b02007986 */ /* 0x000fe2000c101904 */
[----:B------:R-:W-:Y:S05]  /*0230*/  EXIT ;  /* 0x000000000000794d */ /* 0x000fea0003800000 */
.L_x_5:
        /* <DEDUP_REMOVED lines=12> */
.L_x_12:


//--------------------- .text._Z26cuda_apply_accelerate_rulePiS_jj --------------------------
	.section	.text._Z26cuda_apply_accelerate_rulePiS_jj,"ax",@progbits
	.align	128
        .global         _Z26cuda_apply_accelerate_rulePiS_jj
        .type           _Z26cuda_apply_accelerate_rulePiS_jj,@function
        .size           _Z26cuda_apply_accelerate_rulePiS_jj,(.L_x_13 - _Z26cuda_apply_accelerate_rulePiS_jj)
        .other          _Z26cuda_apply_accelerate_rulePiS_jj,@"STO_CUDA_ENTRY STV_DEFAULT"
_Z26cuda_apply_accelerate_rulePiS_jj:
.text._Z26cuda_apply_accelerate_rulePiS_jj:
        /* <DEDUP_REMOVED lines=10> */
[----:B------:R-:W2:Y:S01]  /*00a0*/  LDCU UR6, c[0x0][0x394] ;  /* 0x00007280ff0677ac */ /* 0x000ea20008000800 */
[----:B0-----:R-:W-:-:S05]  /*00b0*/  IMAD.WIDE R2, R7, 0x4, R2 ;  /* 0x0000000407027825 */ /* 0x001fca00078e0202 */
[----:B-1----:R-:W2:Y:S02]  /*00c0*/  LDG.E R0, desc[UR4][R2.64] ;  /* 0x0000000402007981 */ /* 0x002ea4000c1e1900 */
[----:B--2---:R-:W-:-:S04]  /*00d0*/  ISETP.GE.U32.AND P0, PT, R0, UR6, PT ;  /* 0x0000000600007c0c */ /* 0x004fc8000bf06070 */
[----:B------:R-:W-:-:S13]  /*00e0*/  ISETP.LT.OR P0, PT, R0, RZ, P0 ;  /* 0x000000ff0000720c */ /* 0x000fda0000701670 */
[----:B------:R-:W-:Y:S05]  /*00f0*/  @P0 EXIT ;  /* 0x000000000000094d */ /* 0x000fea0003800000 */
[----:B------:R-:W0:Y:S01]  /*0100*/  LDC.64 R4, c[0x0][0x380] ;  /* 0x0000e000ff047b82 */ /* 0x000e220000000a00 */
[----:B------:R-:W-:Y:S01]  /*0110*/  BSSY.RECONVERGENT B0, `(.L_x_6) ;  /* 0x000000d000007945 */ /* 0x000fe20003800200 */
[----:B------:R-:W-:Y:S01]  /*0120*/  IMAD.MOV.U32 R9, RZ, RZ, R7 ;  /* 0x000000ffff097224 */ /* 0x000fe200078e0007 */
[----:B------:R-:W1:Y:S06]  /*0130*/  LDCU UR6, c[0x0][0x390] ;  /* 0x00007200ff0677ac */ /* 0x000e6c0008000800 */
.L_x_8:
        /* <DEDUP_REMOVED lines=10> */
.L_x_7:
[----:B------:R-:W-:Y:S05]  /*01e0*/  BSYNC.RECONVERGENT B0 ;  /* 0x0000000000007941 */ /* 0x000fea0003800200 */
.L_x_6:
[----:B0-----:R-:W-:-:S05]  /*01f0*/  VIADD R5, R0, 0x1 ;  /* 0x0000000100057836 */ /* 0x001fca0000000000 */
[----:B------:R-:W-:-:S13]  /*0200*/  ISETP.GT.U32.AND P0, PT, R2, R5, PT ;  /* 0x000000050200720c */ /* 0x000fda0003f04070 */
[----:B------:R-:W-:Y:S05]  /*0210*/  @!P0 EXIT ;  /* 0x000000000000894d */ /* 0x000fea0003800000 */
[----:B------:R-:W0:Y:S02]  /*0220*/  LDC.64 R2, c[0x0][0x388] ;  /* 0x0000e200ff027b82 */ /* 0x000e240000000a00 */
[----:B0-----:R-:W-:-:S05]  /*0230*/  IMAD.WIDE R2, R7, 0x4, R2 ;  /* 0x0000000407027825 */ /* 0x001fca00078e0202 */
[----:B------:R-:W-:Y:S01]  /*0240*/  STG.E desc[UR4][R2.64], R5 ;  /* 0x0000000502007986 */ /* 0x000fe2000c101904 */
[----:B------:R-:W-:Y:S05]  /*0250*/  EXIT ;  /* 0x000000000000794d */ /* 0x000fea0003800000 */
.L_x_9:
        /* <DEDUP_REMOVED lines=10> */
.L_x_13:


//--------------------- .nv.shared.reserved.0     --------------------------
	.section	.nv.shared.reserved.0,"aw",@nobits
	.weak		__nv_reservedSMEM_offset_0_alias
	.size		__nv_reservedSMEM_offset_0_alias, 0, 64
	.other		__nv_reservedSMEM_offset_0_alias,@"STO_CUDA_RESERVED_SHARED STV_DEFAULT"
__nv_reservedSMEM_offset_0_alias:
	.zero		0
	.zero		64


//--------------------- .nv.constant0._Z24cuda_apply_progress_rulePiS_j --------------------------
	.section	.nv.constant0._Z24cuda_apply_progress_rulePiS_j,"a",@progbits
	.sectionflags	@""
	.align	4
.nv.constant0._Z24cuda_apply_progress_rulePiS_j:
	.zero		916


//--------------------- .nv.constant0._Z22cuda_apply_random_rulePiS_j --------------------------
	.section	.nv.constant0._Z22cuda_apply_random_rulePiS_j,"a",@progbits
	.sectionflags	@""
	.align	4
.nv.constant0._Z22cuda_apply_random_rulePiS_j:
	.zero		916


//--------------------- .nv.constant0._Z26cuda_apply_decelerate_rulePiS_j --------------------------
	.section	.nv.constant0._Z26cuda_apply_decelerate_rulePiS_j,"a",@progbits
	.sectionflags	@""
	.align	4
.nv.constant0._Z26cuda_apply_decelerate_rulePiS_j:
	.zero		916


//--------------------- .nv.constant0._Z26cuda_apply_accelerate_rulePiS_jj --------------------------
	.section	.nv.constant0._Z26cuda_apply_accelerate_rulePiS_jj,"a",@progbits
	.sectionflags	@""
	.align	4
.nv.constant0._Z26cuda_apply_accelerate_rulePiS_jj:
	.zero		920


//--------------------- SYMBOLS --------------------------

	.type		.nv.reservedSmem.offset0,@object
	.size		.nv.reservedSmem.offset0,0x4
